//
// Generated by NVIDIA NVVM Compiler
//
// Compiler Build ID: CL-36424714
// Cuda compilation tools, release 13.0, V13.0.88
// Based on NVVM 20.0.0
//

.version 9.0
.target sm_100
.address_size 64

	// .globl	_Z19pushLienardWiechertv

.visible .entry _Z19pushLienardWiechertv()
{


	ret;

}


// ===== COMPILED SASS (sm_100) =====

	.target	sm_100

	.elftype	@"ET_EXEC"


//--------------------- .note.nv.tkinfo           --------------------------
	.section	.note.nv.tkinfo,"",@"SHT_NOTE"
	.sectionflags	@"SHF_NOTE_NV_TKINFO"
	.tkinfo
        /*0018*/ 	.word	0x00000002
        /*0030*/ 	.string	""
        /*0030*/ 	.string	"ptxas"
        /*0030*/ 	.string	"Cuda compilation tools, release 13.0, V13.0.88"
        /*0030*/ 	.string	"Build cuda_13.0.r13.0/compiler.36424714_0"
        /*0030*/ 	.string	"-arch sm_100 -m 64 "



//--------------------- .note.nv.cuinfo           --------------------------
	.section	.note.nv.cuinfo,"",@"SHT_NOTE"
	.sectionflags	@"SHF_NOTE_NV_CUINFO"
        /*0018*/ 	.short	0x0002
        /*001a*/ 	.short	0x0064
        /*001c*/ 	.short	0x0082
	.zero		2


//--------------------- .nv.info                  --------------------------
	.section	.nv.info,"",@"SHT_CUDA_INFO"
	.align	4


	//----- nvinfo : EIATTR_REGCOUNT
	.align		4
        /*0000*/ 	.byte	0x04, 0x2f
        /*0002*/ 	.short	(.L_1 - .L_0)
	.align		4
.L_0:
        /*0004*/ 	.word	index@(_Z19pushLienardWiechertv)
        /*0008*/ 	.word	0x00000004


	//----- nvinfo : EIATTR_FRAME_SIZE
	.align		4
.L_1:
        /*000c*/ 	.byte	0x04, 0x11
        /*000e*/ 	.short	(.L_3 - .L_2)
	.align		4
.L_2:
        /*0010*/ 	.word	index@(_Z19pushLienardWiechertv)
        /*0014*/ 	.word	0x00000000


	//----- nvinfo : EIATTR_MIN_STACK_SIZE
	.align		4
.L_3:
        /*0018*/ 	.byte	0x04, 0x12
        /*001a*/ 	.short	(.L_5 - .L_4)
	.align		4
.L_4:
        /*001c*/ 	.word	index@(_Z19pushLienardWiechertv)
        /*0020*/ 	.word	0x00000000
.L_5:


//--------------------- .nv.compat                --------------------------
	.section	.nv.compat,"",@"SHT_CUDA_COMPAT_INFO"
	.align	4
        /*0000*/ 	.byte	0x02, 0x09, 0x00, 0x00, 0x02, 0x02, 0x01, 0x00, 0x02, 0x05, 0x05, 0x00, 0x03, 0x07, 0x01, 0x01
        /*0010*/ 	.byte	0x02, 0x03, 0x00, 0x00, 0x02, 0x06, 0x01, 0x00, 0x04, 0x0b, 0x08, 0x00, 0x09, 0x00, 0x00, 0x00
        /*0020*/ 	.byte	0x00, 0x00, 0x00, 0x00


//--------------------- .nv.info._Z19pushLienardWiechertv --------------------------
	.section	.nv.info._Z19pushLienardWiechertv,"",@"SHT_CUDA_INFO"
	.sectionflags	@""
	.align	4


	//----- nvinfo : EIATTR_CUDA_API_VERSION
	.align		4
        /*0000*/ 	.byte	0x04, 0x37
        /*0002*/ 	.short	(.L_7 - .L_6)
.L_6:
        /*0004*/ 	.word	0x00000082


	//----- nvinfo : EIATTR_SPARSE_MMA_MASK
	.align		4
.L_7:
        /*0008*/ 	.byte	0x03, 0x50
        /*000a*/ 	.short	0x0000


	//----- nvinfo : EIATTR_MAXREG_COUNT
	.align		4
        /*000c*/ 	.byte	0x03, 0x1b
        /*000e*/ 	.short	0x00ff


	//----- nvinfo : EIATTR_MERCURY_ISA_VERSION
	.align		4
        /*0010*/ 	.byte	0x03, 0x5f
        /*0012*/ 	.short	0x0101


	//----- nvinfo : EIATTR_VRC_CTA_INIT_COUNT
	.align		4
        /*0014*/ 	.byte	0x02, 0x4a
	.zero		1
	.zero		1


	//----- nvinfo : EIATTR_EXIT_INSTR_OFFSETS
	.align		4
        /*0018*/ 	.byte	0x04, 0x1c
        /*001a*/ 	.short	(.L_9 - .L_8)


	//   ....[0]....
.L_8:
        /*001c*/ 	.word	0x00000010


	//----- nvinfo : EIATTR_SW_WAR
	.align		4
.L_9:
        /*0020*/ 	.byte	0x04, 0x36
        /*0022*/ 	.short	(.L_11 - .L_10)
.L_10:
        /*0024*/ 	.word	0x00000008
.L_11:


//--------------------- .nv.callgraph             --------------------------
	.section	.nv.callgraph,"",@"SHT_CUDA_CALLGRAPH"
	.align	4
	.sectionentsize	8
	.align		4
        /*0000*/ 	.word	0x00000000
	.align		4
        /*0004*/ 	.word	0xffffffff
	.align		4
        /*0008*/ 	.word	0x00000000
	.align		4
        /*000c*/ 	.word	0xfffffffe
	.align		4
        /*0010*/ 	.word	0x00000000
	.align		4
        /*0014*/ 	.word	0xfffffffd
	.align		4
        /*0018*/ 	.word	0x00000000
	.align		4
        /*001c*/ 	.word	0xfffffffc


//--------------------- .text._Z19pushLienardWiechertv --------------------------
	.section	.text._Z19pushLienardWiechertv,"ax",@progbits
	.align	128
        .global         _Z19pushLienardWiechertv
        .type           _Z19pushLienardWiechertv,@function
        .size           _Z19pushLienardWiechertv,(.L_x_1 - _Z19pushLienardWiechertv)
        .other          _Z19pushLienardWiechertv,@"STO_CUDA_ENTRY STV_DEFAULT"
_Z19pushLienardWiechertv:
.text._Z19pushLienardWiechertv:
[----:B------:R-:W-:Y:S01]  /*0000*/  LDC R1, c[0x0][0x37c] ;  /* 0x0000df00ff017b82 */ /* 0x000fe20000000800 */
[----:B------:R-:W-:Y:S05]  /*0010*/  EXIT ;  /* 0x000000000000794d */ /* 0x000fea0003800000 */
.L_x_0:
[----:B------:R-:W-:-:S00]  /*0020*/  BRA `(.L_x_0) ;  /* 0xfffffffc00fc7947 */ /* 0x000fc0000383ffff */
[----:B------:R-:W-:-:S00]  /*0030*/  NOP ;  /* 0x0000000000007918 */ /* 0x000fc00000000000 */
        /* <DEDUP_REMOVED lines=12> */
.L_x_1:


//--------------------- .nv.shared.reserved.0     --------------------------
	.section	.nv.shared.reserved.0,"aw",@nobits
	.weak		__nv_reservedSMEM_offset_0_alias
	.size		__nv_reservedSMEM_offset_0_alias, 0, 64
	.other		__nv_reservedSMEM_offset_0_alias,@"STO_CUDA_RESERVED_SHARED STV_DEFAULT"
__nv_reservedSMEM_offset_0_alias:
	.zero		0
	.zero		64


//--------------------- .nv.constant0._Z19pushLienardWiechertv --------------------------
	.section	.nv.constant0._Z19pushLienardWiechertv,"a",@progbits
	.sectionflags	@""
	.align	4
.nv.constant0._Z19pushLienardWiechertv:
	.zero		896


//--------------------- SYMBOLS --------------------------

	.type		.nv.reservedSmem.offset0,@object
	.size		.nv.reservedSmem.offset0,0x4
